	.headerflags	@"EF_CUDA_TEXMODE_UNIFIED EF_CUDA_64BIT_ADDRESS EF_CUDA_ACCELERATORS EF_CUDA_SM90 EF_CUDA_VIRTUAL_SM(EF_CUDA_SM90)"
	.elftype	@"ET_EXEC"


//--------------------- .nv.info                  --------------------------
	.section	.nv.info,"",@"SHT_CUDA_INFO"
	.align	4


	//----- nvinfo : EIATTR_REGCOUNT
	.align		4
        /*0000*/ 	.byte	0x04, 0x2f
        /*0002*/ 	.short	(.L_3 - .L_2)
	.align		4
.L_2:
        /*0004*/ 	.word	index@(triton_poi_fused__native_batch_norm_legit_no_training_relu_8)
        /*0008*/ 	.word	0x0000001d


	//----- nvinfo : EIATTR_MIN_STACK_SIZE
	.align		4
.L_3:
        /*000c*/ 	.byte	0x04, 0x12
        /*000e*/ 	.short	(.L_5 - .L_4)
	.align		4
.L_4:
        /*0010*/ 	.word	index@(triton_poi_fused__native_batch_norm_legit_no_training_relu_8)
        /*0014*/ 	.word	0x00000000


	//----- nvinfo : EIATTR_FRAME_SIZE
	.align		4
.L_5:
        /*0018*/ 	.byte	0x04, 0x11
        /*001a*/ 	.short	(.L_7 - .L_6)
	.align		4
.L_6:
        /*001c*/ 	.word	index@(triton_poi_fused__native_batch_norm_legit_no_training_relu_8)
        /*0020*/ 	.word	0x00000000


	//----- nvinfo : EIATTR_MIN_STACK_SIZE
	.align		4
.L_7:
        /*0024*/ 	.byte	0x04, 0x12
        /*0026*/ 	.short	(.L_9 - .L_8)
	.align		4
.L_8:
        /*0028*/ 	.word	index@(triton_poi_fused__native_batch_norm_legit_no_training_relu_8)
        /*002c*/ 	.word	0x00000000
.L_9:


//--------------------- .nv.info.triton_poi_fused__native_batch_norm_legit_no_training_relu_8 --------------------------
	.section	.nv.info.triton_poi_fused__native_batch_norm_legit_no_training_relu_8,"",@"SHT_CUDA_INFO"
	.sectionflags	@""
	.align	4


	//----- nvinfo : EIATTR_CUDA_API_VERSION
	.align		4
        /*0000*/ 	.byte	0x04, 0x37
        /*0002*/ 	.short	(.L_11 - .L_10)
.L_10:
        /*0004*/ 	.word	0x0000007c


	//----- nvinfo : EIATTR_KPARAM_INFO
	.align		4
.L_11:
        /*0008*/ 	.byte	0x04, 0x17
        /*000a*/ 	.short	(.L_13 - .L_12)
.L_12:
        /*000c*/ 	.word	0x00000000
        /*0010*/ 	.short	0x0006
        /*0012*/ 	.short	0x0030
        /*0014*/ 	.byte	0x00, 0xf0, 0x11, 0x00


	//----- nvinfo : EIATTR_KPARAM_INFO
	.align		4
.L_13:
        /*0018*/ 	.byte	0x04, 0x17
        /*001a*/ 	.short	(.L_15 - .L_14)
.L_14:
        /*001c*/ 	.word	0x00000000
        /*0020*/ 	.short	0x0005
        /*0022*/ 	.short	0x0028
        /*0024*/ 	.byte	0x00, 0xf4, 0x21, 0x00


	//----- nvinfo : EIATTR_KPARAM_INFO
	.align		4
.L_15:
        /*0028*/ 	.byte	0x04, 0x17
        /*002a*/ 	.short	(.L_17 - .L_16)
.L_16:
        /*002c*/ 	.word	0x00000000
        /*0030*/ 	.short	0x0004
        /*0032*/ 	.short	0x0020
        /*0034*/ 	.byte	0x00, 0xf4, 0x21, 0x00


	//----- nvinfo : EIATTR_KPARAM_INFO
	.align		4
.L_17:
        /*0038*/ 	.byte	0x04, 0x17
        /*003a*/ 	.short	(.L_19 - .L_18)
.L_18:
        /*003c*/ 	.word	0x00000000
        /*0040*/ 	.short	0x0003
        /*0042*/ 	.short	0x0018
        /*0044*/ 	.byte	0x00, 0xf4, 0x21, 0x00


	//----- nvinfo : EIATTR_KPARAM_INFO
	.align		4
.L_19:
        /*0048*/ 	.byte	0x04, 0x17
        /*004a*/ 	.short	(.L_21 - .L_20)
.L_20:
        /*004c*/ 	.word	0x00000000
        /*0050*/ 	.short	0x0002
        /*0052*/ 	.short	0x0010
        /*0054*/ 	.byte	0x00, 0xf4, 0x21, 0x00


	//----- nvinfo : EIATTR_KPARAM_INFO
	.align		4
.L_21:
        /*0058*/ 	.byte	0x04, 0x17
        /*005a*/ 	.short	(.L_23 - .L_22)
.L_22:
        /*005c*/ 	.word	0x00000000
        /*0060*/ 	.short	0x0001
        /*0062*/ 	.short	0x0008
        /*0064*/ 	.byte	0x00, 0xf4, 0x21, 0x00


	//----- nvinfo : EIATTR_KPARAM_INFO
	.align		4
.L_23:
        /*0068*/ 	.byte	0x04, 0x17
        /*006a*/ 	.short	(.L_25 - .L_24)
.L_24:
        /*006c*/ 	.word	0x00000000
        /*0070*/ 	.short	0x0000
        /*0072*/ 	.short	0x0000
        /*0074*/ 	.byte	0x00, 0xf4, 0x21, 0x00


	//----- nvinfo : EIATTR_SPARSE_MMA_MASK
	.align		4
.L_25:
        /*0078*/ 	.byte	0x03, 0x50
        /*007a*/ 	.short	0x0000


	//----- nvinfo : EIATTR_MAXREG_COUNT
	.align		4
        /*007c*/ 	.byte	0x03, 0x1b
        /*007e*/ 	.short	0x00ff


	//----- nvinfo : EIATTR_EXIT_INSTR_OFFSETS
	.align		4
        /*0080*/ 	.byte	0x04, 0x1c
        /*0082*/ 	.short	(.L_27 - .L_26)


	//   ....[0]....
.L_26:
        /*0084*/ 	.word	0x000005b0


	//----- nvinfo : EIATTR_REQNTID
	.align		4
.L_27:
        /*0088*/ 	.byte	0x04, 0x10
        /*008a*/ 	.short	(.L_29 - .L_28)
.L_28:
        /*008c*/ 	.word	0x00000080
        /*0090*/ 	.word	0x00000001
        /*0094*/ 	.word	0x00000001


	//----- nvinfo : EIATTR_CBANK_PARAM_SIZE
	.align		4
.L_29:
        /*0098*/ 	.byte	0x03, 0x19
        /*009a*/ 	.short	0x0034


	//----- nvinfo : EIATTR_PARAM_CBANK
	.align		4
        /*009c*/ 	.byte	0x04, 0x0a
        /*009e*/ 	.short	(.L_31 - .L_30)
	.align		4
.L_30:
        /*00a0*/ 	.word	index@(.nv.constant0.triton_poi_fused__native_batch_norm_legit_no_training_relu_8)
        /*00a4*/ 	.short	0x0210
        /*00a6*/ 	.short	0x0034


	//----- nvinfo : EIATTR_SW_WAR
	.align		4
.L_31:
        /*00a8*/ 	.byte	0x04, 0x36
        /*00aa*/ 	.short	(.L_33 - .L_32)
.L_32:
        /*00ac*/ 	.word	0x00000008
.L_33:


//--------------------- .nv.callgraph             --------------------------
	.section	.nv.callgraph,"",@"SHT_CUDA_CALLGRAPH"
	.align	4
	.sectionentsize	8
	.align		4
        /*0000*/ 	.word	0x00000000
	.align		4
        /*0004*/ 	.word	0xffffffff
	.align		4
        /*0008*/ 	.word	0x00000000
	.align		4
        /*000c*/ 	.word	0xfffffffe
	.align		4
        /*0010*/ 	.word	0x00000000
	.align		4
        /*0014*/ 	.word	0xfffffffd
	.align		4
        /*0018*/ 	.word	0x00000000
	.align		4
        /*001c*/ 	.word	0xfffffffc


//--------------------- .nv.constant4             --------------------------
	.section	.nv.constant4,"a",@progbits
	.align	8
	.align		8
.nv.constant4:
        /*0000*/ 	.dword	_$_str
	.align		8
        /*0008*/ 	.dword	_$_str_$_2


//--------------------- .text.triton_poi_fused__native_batch_norm_legit_no_training_relu_8 --------------------------
	.section	.text.triton_poi_fused__native_batch_norm_legit_no_training_relu_8,"ax",@progbits
	.align	128
        .global         triton_poi_fused__native_batch_norm_legit_no_training_relu_8
        .type           triton_poi_fused__native_batch_norm_legit_no_training_relu_8,@function
        .size           triton_poi_fused__native_batch_norm_legit_no_training_relu_8,(.L_x_1 - triton_poi_fused__native_batch_norm_legit_no_training_relu_8)
        .other          triton_poi_fused__native_batch_norm_legit_no_training_relu_8,@"STO_CUDA_ENTRY STV_DEFAULT"
triton_poi_fused__native_batch_norm_legit_no_training_relu_8:
.text.triton_poi_fused__native_batch_norm_legit_no_training_relu_8:
[----:B------:R-:W-:Y:S01]  /*0000*/  LDC R1, c[0x0][0x28] ;  /* 0x00000a00ff017b82 */ /* 0x000fe20000000800 */
[----:B------:R-:W1:Y:S07]  /*0010*/  S2R R0, SR_TID.X ;  /* 0x0000000000007919 */ /* 0x000e6e0000002100 */
[----:B------:R-:W2:Y:S01]  /*0020*/  LDC.64 R20, c[0x0][0x220] ;  /* 0x00008800ff147b82 */ /* 0x000ea20000000a00 */
[----:B------:R-:W-:Y:S01]  /*0030*/  ULDC.64 UR4, c[0x0][0x208] ;  /* 0x0000820000047ab9 */ /* 0x000fe20000000a00 */
[----:B------:R-:W3:Y:S06]  /*0040*/  S2R R5, SR_CTAID.X ;  /* 0x0000000000057919 */ /* 0x000eec0000002500 */
[----:B------:R-:W4:Y:S08]  /*0050*/  LDC.64 R12, c[0x0][0x210] ;  /* 0x00008400ff0c7b82 */ /* 0x000f300000000a00 */
[----:B------:R-:W5:Y:S08]  /*0060*/  LDC.64 R16, c[0x0][0x218] ;  /* 0x00008600ff107b82 */ /* 0x000f700000000a00 */
[----:B------:R-:W5:Y:S01]  /*0070*/  LDC.64 R8, c[0x0][0x228] ;  /* 0x00008a00ff087b82 */ /* 0x000f620000000a00 */
[----:B-1----:R-:W-:-:S02]  /*0080*/  SHF.L.U32 R0, R0, 0x2, RZ ;  /* 0x0000000200007819 */ /* 0x002fc400000006ff */
[----:B---3--:R-:W-:Y:S02]  /*0090*/  SHF.R.S32.HI R3, RZ, 0x16, R5 ;  /* 0x00000016ff037819 */ /* 0x008fe40000011405 */
[----:B------:R-:W-:Y:S02]  /*00a0*/  LOP3.LUT R0, R0, 0x1fc, RZ, 0xc0, !PT ;  /* 0x000001fc00007812 */ /* 0x000fe400078ec0ff */
[----:B------:R-:W-:Y:S02]  /*00b0*/  SGXT R3, R3, 0x1 ;  /* 0x000000010303781a */ /* 0x000fe40000000200 */
[----:B------:R-:W-:Y:S02]  /*00c0*/  LEA R0, R5, R0, 0x9 ;  /* 0x0000000005007211 */ /* 0x000fe400078e48ff */
[----:B------:R-:W1:Y:S02]  /*00d0*/  LDC.64 R4, c[0x0][0x230] ;  /* 0x00008c00ff047b82 */ /* 0x000e640000000a00 */
[----:B------:R-:W-:-:S04]  /*00e0*/  LEA.HI R3, R3, R0, RZ, 0x8 ;  /* 0x0000000003037211 */ /* 0x000fc800078f40ff */
[----:B------:R-:W-:-:S04]  /*00f0*/  LOP3.LUT R3, R3, 0xffffff00, RZ, 0xc0, !PT ;  /* 0xffffff0003037812 */ /* 0x000fc800078ec0ff */
[----:B------:R-:W-:-:S05]  /*0100*/  IADD3 R2, R0, -R3, RZ ;  /* 0x8000000300027210 */ /* 0x000fca0007ffe0ff */
[----:B--2---:R-:W-:-:S06]  /*0110*/  IMAD.WIDE R20, R2, 0x4, R20 ;  /* 0x0000000402147825 */ /* 0x004fcc00078e0214 */
[----:B------:R-:W2:Y:S01]  /*0120*/  LDG.E.EL.128 R20, desc[UR4][R20.64] ;  /* 0x0000000414147981 */ /* 0x000ea2000c2e1d00 */
[----:B----4-:R-:W-:-:S04]  /*0130*/  IMAD.WIDE R12, R0, 0x4, R12 ;  /* 0x00000004000c7825 */ /* 0x010fc800078e020c */
[C---:B-----5:R-:W-:Y:S02]  /*0140*/  IMAD.WIDE R16, R2.reuse, 0x4, R16 ;  /* 0x0000000402107825 */ /* 0x060fe400078e0210 */
[----:B------:R-:W3:Y:S04]  /*0150*/  LDG.E.128 R12, desc[UR4][R12.64] ;  /* 0x000000040c0c7981 */ /* 0x000ee8000c1e1d00 */
[----:B------:R-:W3:Y:S01]  /*0160*/  LDG.E.EL.128 R16, desc[UR4][R16.64] ;  /* 0x0000000410107981 */ /* 0x000ee2000c2e1d00 */
[----:B0-----:R-:W-:-:S04]  /*0170*/  IMAD.WIDE R8, R2, 0x4, R8 ;  /* 0x0000000402087825 */ /* 0x001fc800078e0208 */
[----:B-1----:R-:W-:Y:S02]  /*0180*/  IMAD.WIDE R4, R2, 0x4, R4 ;  /* 0x0000000402047825 */ /* 0x002fe400078e0204 */
[----:B------:R-:W4:Y:S04]  /*0190*/  LDG.E.EL.128 R8, desc[UR4][R8.64] ;  /* 0x0000000408087981 */ /* 0x000f28000c2e1d00 */
[----:B------:R-:W4:Y:S01]  /*01a0*/  LDG.E.EL.128 R4, desc[UR4][R4.64] ;  /* 0x0000000404047981 */ /* 0x000f22000c2e1d00 */
[----:B--2---:R-:W-:Y:S01]  /*01b0*/  FADD R22, R22, 9.9999997473787516356e-06 ;  /* 0x3727c5ac16167421 */ /* 0x004fe20000000000 */
[----:B------:R-:W-:Y:S01]  /*01c0*/  FADD R23, R23, 9.9999997473787516356e-06 ;  /* 0x3727c5ac17177421 */ /* 0x000fe20000000000 */
[----:B------:R-:W-:Y:S01]  /*01d0*/  FADD R2, R20, 9.9999997473787516356e-06 ;  /* 0x3727c5ac14027421 */ /* 0x000fe20000000000 */
[----:B------:R-:W-:Y:S01]  /*01e0*/  FADD R21, R21, 9.9999997473787516356e-06 ;  /* 0x3727c5ac15157421 */ /* 0x000fe20000000000 */
[----:B------:R-:W0:Y:S01]  /*01f0*/  MUFU.SQRT R24, R22 ;  /* 0x0000001600187308 */ /* 0x000e220000002000 */
[----:B------:R-:W-:Y:S01]  /*0200*/  HFMA2.MMA R20, -RZ, RZ, 1.625, 0 ;  /* 0x3e800000ff147435 */ /* 0x000fe200000001ff */
[----:B---3--:R-:W-:-:S06]  /*0210*/  FADD R12, R12, -R16 ;  /* 0x800000100c0c7221 */ /* 0x008fcc0000000000 */
[----:B------:R-:W1:Y:S01]  /*0220*/  MUFU.SQRT R23, R23 ;  /* 0x0000001700177308 */ /* 0x000e620000002000 */
[----:B------:R-:W-:Y:S01]  /*0230*/  FADD R13, R13, -R17 ;  /* 0x800000110d0d7221 */ /* 0x000fe20000000000 */
[----:B------:R-:W-:Y:S01]  /*0240*/  FADD R14, R14, -R18 ;  /* 0x800000120e0e7221 */ /* 0x000fe20000000000 */
[----:B------:R-:W-:Y:S01]  /*0250*/  FADD R18, R15, -R19 ;  /* 0x800000130f127221 */ /* 0x000fe20000000000 */
[----:B0-----:R-:W-:-:S04]  /*0260*/  FSETP.GT.AND P6, PT, R24, 8.50705917302346158658e+37, PT ;  /* 0x7e8000001800780b */ /* 0x001fc80003fc4000 */
[----:B------:R0:W2:Y:S01]  /*0270*/  MUFU.SQRT R25, R2 ;  /* 0x0000000200197308 */ /* 0x0000a20000002000 */
[----:B------:R-:W-:Y:S02]  /*0280*/  FSETP.GEU.AND P1, PT, R24, 1.175494350822287508e-38, PT ;  /* 0x008000001800780b */ /* 0x000fe40003f2e000 */
[----:B-1----:R-:W-:-:S05]  /*0290*/  FSETP.GT.AND P5, PT, R23, 8.50705917302346158658e+37, PT ;  /* 0x7e8000001700780b */ /* 0x002fca0003fa4000 */
[----:B------:R1:W3:Y:S01]  /*02a0*/  MUFU.SQRT R26, R21 ;  /* 0x00000015001a7308 */ /* 0x0002e20000002000 */
[----:B------:R-:W-:Y:S01]  /*02b0*/  FSETP.GEU.AND P2, PT, R23, 1.175494350822287508e-38, PT ;  /* 0x008000001700780b */ /* 0x000fe20003f4e000 */
[----:B0-----:R-:W0:Y:S01]  /*02c0*/  LDC.64 R2, c[0x0][0x238] ;  /* 0x00008e00ff027b82 */ /* 0x001e220000000a00 */
[----:B------:R-:W-:Y:S01]  /*02d0*/  FSEL R16, R20, 1, P5 ;  /* 0x3f80000014107808 */ /* 0x000fe20002800000 */
[----:B------:R-:W-:Y:S01]  /*02e0*/  @P6 FMUL R24, R24, 0.25 ;  /* 0x3e80000018186820 */ /* 0x000fe20000400000 */
[----:B--2---:R-:W-:-:S03]  /*02f0*/  FSETP.GT.AND P3, PT, R25, 8.50705917302346158658e+37, PT ;  /* 0x7e8000001900780b */ /* 0x004fc60003f64000 */
[----:B------:R-:W-:Y:S01]  /*0300*/  @!P1 FMUL R24, R24, 16777216 ;  /* 0x4b80000018189820 */ /* 0x000fe20000400000 */
[----:B-1----:R-:W-:Y:S02]  /*0310*/  FSEL R21, R20, 1, P6 ;  /* 0x3f80000014157808 */ /* 0x002fe40003000000 */
[----:B------:R-:W-:Y:S01]  /*0320*/  FSETP.GEU.AND P6, PT, R25, 1.175494350822287508e-38, PT ;  /* 0x008000001900780b */ /* 0x000fe20003fce000 */
[----:B------:R-:W-:Y:S02]  /*0330*/  @P5 FMUL R23, R23, 0.25 ;  /* 0x3e80000017175820 */ /* 0x000fe40000400000 */
[----:B------:R-:W1:Y:S01]  /*0340*/  MUFU.RCP R24, R24 ;  /* 0x0000001800187308 */ /* 0x000e620000001000 */
[C---:B---3--:R-:W-:Y:S01]  /*0350*/  FSETP.GT.AND P4, PT, R26.reuse, 8.50705917302346158658e+37, PT ;  /* 0x7e8000001a00780b */ /* 0x048fe20003f84000 */
[----:B------:R-:W-:Y:S01]  /*0360*/  @!P2 FMUL R23, R23, 16777216 ;  /* 0x4b8000001717a820 */ /* 0x000fe20000400000 */
[----:B------:R-:W-:Y:S01]  /*0370*/  FSETP.GEU.AND P0, PT, R26, 1.175494350822287508e-38, PT ;  /* 0x008000001a00780b */ /* 0x000fe20003f0e000 */
[----:B------:R-:W-:Y:S01]  /*0380*/  @!P2 FMUL R16, R16, 16777216 ;  /* 0x4b8000001010a820 */ /* 0x000fe20000400000 */
[C---:B------:R-:W-:Y:S01]  /*0390*/  FSEL R17, R20.reuse, 1, P4 ;  /* 0x3f80000014117808 */ /* 0x040fe20002000000 */
[----:B------:R-:W-:Y:S01]  /*03a0*/  @P3 FMUL R25, R25, 0.25 ;  /* 0x3e80000019193820 */ /* 0x000fe20000400000 */
[----:B------:R-:W-:Y:S01]  /*03b0*/  FSEL R20, R20, 1, P3 ;  /* 0x3f80000014147808 */ /* 0x000fe20001800000 */
[----:B------:R-:W2:Y:S01]  /*03c0*/  MUFU.RCP R23, R23 ;  /* 0x0000001700177308 */ /* 0x000ea20000001000 */
[----:B------:R-:W-:Y:S01]  /*03d0*/  @!P1 FMUL R21, R21, 16777216 ;  /* 0x4b80000015159820 */ /* 0x000fe20000400000 */
[----:B------:R-:W-:-:S02]  /*03e0*/  @!P6 FMUL R25, R25, 16777216 ;  /* 0x4b8000001919e820 */ /* 0x000fc40000400000 */
[----:B------:R-:W-:Y:S01]  /*03f0*/  @!P6 FMUL R20, R20, 16777216 ;  /* 0x4b8000001414e820 */ /* 0x000fe20000400000 */
[----:B0-----:R-:W-:-:S04]  /*0400*/  IMAD.WIDE R2, R0, 0x4, R2 ;  /* 0x0000000400027825 */ /* 0x001fc800078e0202 */
[----:B------:R-:W-:Y:S01]  /*0410*/  @P4 FMUL R26, R26, 0.25 ;  /* 0x3e8000001a1a4820 */ /* 0x000fe20000400000 */
[----:B-1----:R-:W-:Y:S01]  /*0420*/  FMUL R21, R24, R21 ;  /* 0x0000001518157220 */ /* 0x002fe20000400000 */
[----:B------:R-:W0:Y:S01]  /*0430*/  MUFU.RCP R25, R25 ;  /* 0x0000001900197308 */ /* 0x000e220000001000 */
[----:B------:R-:W-:Y:S01]  /*0440*/  @!P0 FMUL R17, R17, 16777216 ;  /* 0x4b80000011118820 */ /* 0x000fe20000400000 */
[----:B------:R-:W-:Y:S01]  /*0450*/  @!P0 FMUL R26, R26, 16777216 ;  /* 0x4b8000001a1a8820 */ /* 0x000fe20000400000 */
[----:B------:R-:W-:Y:S01]  /*0460*/  FMUL R21, R21, R14 ;  /* 0x0000000e15157220 */ /* 0x000fe20000400000 */
[----:B--2---:R-:W-:-:S04]  /*0470*/  FMUL R23, R23, R16 ;  /* 0x0000001017177220 */ /* 0x004fc80000400000 */
[----:B------:R-:W1:Y:S01]  /*0480*/  MUFU.RCP R22, R26 ;  /* 0x0000001a00167308 */ /* 0x000e620000001000 */
[----:B----4-:R-:W-:Y:S01]  /*0490*/  FFMA R6, R10, R21, R6 ;  /* 0x000000150a067223 */ /* 0x010fe20000000006 */
[----:B------:R-:W-:-:S04]  /*04a0*/  FMUL R18, R23, R18 ;  /* 0x0000001217127220 */ /* 0x000fc80000400000 */
[C---:B------:R-:W-:Y:S01]  /*04b0*/  FSETP.GEU.AND P1, PT, R6.reuse, RZ, PT ;  /* 0x000000ff0600720b */ /* 0x040fe20003f2e000 */
[----:B0-----:R-:W-:Y:S01]  /*04c0*/  FMUL R25, R25, R20 ;  /* 0x0000001419197220 */ /* 0x001fe20000400000 */
[----:B------:R-:W-:Y:S02]  /*04d0*/  FFMA R7, R11, R18, R7 ;  /* 0x000000120b077223 */ /* 0x000fe40000000007 */
[----:B------:R-:W-:Y:S01]  /*04e0*/  SEL R6, R6, RZ, P1 ;  /* 0x000000ff06067207 */ /* 0x000fe20000800000 */
[----:B------:R-:W-:Y:S02]  /*04f0*/  FMUL R25, R25, R12 ;  /* 0x0000000c19197220 */ /* 0x000fe40000400000 */
[C---:B------:R-:W-:Y:S01]  /*0500*/  FSETP.GEU.AND P0, PT, R7.reuse, RZ, PT ;  /* 0x000000ff0700720b */ /* 0x040fe20003f0e000 */
[----:B-1----:R-:W-:Y:S01]  /*0510*/  FMUL R22, R22, R17 ;  /* 0x0000001116167220 */ /* 0x002fe20000400000 */
[----:B------:R-:W-:Y:S02]  /*0520*/  FFMA R4, R8, R25, R4 ;  /* 0x0000001908047223 */ /* 0x000fe40000000004 */
[----:B------:R-:W-:Y:S01]  /*0530*/  SEL R7, R7, RZ, P0 ;  /* 0x000000ff07077207 */ /* 0x000fe20000000000 */
[----:B------:R-:W-:-:S02]  /*0540*/  FMUL R22, R22, R13 ;  /* 0x0000000d16167220 */ /* 0x000fc40000400000 */
[C---:B------:R-:W-:Y:S02]  /*0550*/  FSETP.GEU.AND P3, PT, R4.reuse, RZ, PT ;  /* 0x000000ff0400720b */ /* 0x040fe40003f6e000 */
[----:B------:R-:W-:Y:S02]  /*0560*/  FFMA R5, R9, R22, R5 ;  /* 0x0000001609057223 */ /* 0x000fe40000000005 */
[----:B------:R-:W-:-:S03]  /*0570*/  SEL R4, R4, RZ, P3 ;  /* 0x000000ff04047207 */ /* 0x000fc60001800000 */
[----:B------:R-:W-:-:S04]  /*0580*/  FSETP.GEU.AND P2, PT, R5, RZ, PT ;  /* 0x000000ff0500720b */ /* 0x000fc80003f4e000 */
[----:B------:R-:W-:-:S05]  /*0590*/  SEL R5, R5, RZ, P2 ;  /* 0x000000ff05057207 */ /* 0x000fca0001000000 */
[----:B------:R-:W-:Y:S01]  /*05a0*/  STG.E.128 desc[UR4][R2.64], R4 ;  /* 0x0000000402007986 */ /* 0x000fe2000c101d04 */
[----:B------:R-:W-:Y:S05]  /*05b0*/  EXIT ;  /* 0x000000000000794d */ /* 0x000fea0003800000 */
.L_x_0:
[----:B------:R-:W-:-:S00]  /*05c0*/  BRA `(.L_x_0) ;  /* 0xfffffffc00fc7947 */ /* 0x000fc0000383ffff */
[----:B------:R-:W-:-:S00]  /*05d0*/  NOP ;  /* 0x0000000000007918 */ /* 0x000fc00000000000 */
        /* <DEDUP_REMOVED lines=10> */
.L_x_1:


//--------------------- .nv.global.init           --------------------------
	.section	.nv.global.init,"aw",@progbits
.nv.global.init:
	.type		_$_str,@object
	.size		_$_str,(_$_str_$_2 - _$_str)
_$_str:
        /*0000*/ 	.byte	0x5f, 0x5f, 0x43, 0x55, 0x44, 0x41, 0x5f, 0x46, 0x54, 0x5a, 0x00
	.type		_$_str_$_2,@object
	.size		_$_str_$_2,(.L_1 - _$_str_$_2)
_$_str_$_2:
        /*000b*/ 	.byte	0x5f, 0x5f, 0x43, 0x55, 0x44, 0x41, 0x5f, 0x50, 0x52, 0x45, 0x43, 0x5f, 0x53, 0x51, 0x52, 0x54
        /*001b*/ 	.byte	0x00
.L_1:


//--------------------- .nv.constant0.triton_poi_fused__native_batch_norm_legit_no_training_relu_8 --------------------------
	.section	.nv.constant0.triton_poi_fused__native_batch_norm_legit_no_training_relu_8,"a",@progbits
	.sectionflags	@""
	.align	4
.nv.constant0.triton_poi_fused__native_batch_norm_legit_no_training_relu_8:
	.zero		580
